//
// Generated by NVIDIA NVVM Compiler
//
// Compiler Build ID: CL-36424714
// Cuda compilation tools, release 13.0, V13.0.88
// Based on NVVM 20.0.0
//

.version 9.0
.target sm_100
.address_size 64

.extern .func  (.param .b32 func_retval0) vprintf
(
	.param .b64 vprintf_param_0,
	.param .b64 vprintf_param_1
)
;
.global .align 1 .b8 $str[29] = {68, 117, 109, 112, 32, 109, 101, 109, 111, 114, 121, 32, 37, 112, 44, 32, 108, 101, 110, 103, 116, 104, 32, 37, 108, 108, 117, 10};
.global .align 1 .b8 $str$1[6] = {37, 48, 50, 120, 32};
.global .align 1 .b8 $str$2[2] = {10};

.entry _Z4dumpPKvm(
	.param .u64 .ptr .align 1 _Z4dumpPKvm_param_0,
	.param .u64 _Z4dumpPKvm_param_1
)
{
	.local .align 16 .b8 	__local_depot0[16];
	.reg .b64 	%SP;
	.reg .b64 	%SPL;
	.reg .pred 	%p<4>;
	.reg .b32 	%r<8>;
	.reg .b64 	%rd<22>;

	mov.u64 	%SPL, __local_depot0;
	cvta.local.u64 	%SP, %SPL;
	ld.param.u64 	%rd8, [_Z4dumpPKvm_param_0];
	ld.param.u64 	%rd9, [_Z4dumpPKvm_param_1];
	add.u64 	%rd10, %SP, 0;
	add.u64 	%rd1, %SPL, 0;
	st.local.v2.u64 	[%rd1], {%rd8, %rd9};
	mov.u64 	%rd11, $str;
	cvta.global.u64 	%rd12, %rd11;
	{ // callseq 0, 0
	.param .b64 param0;
	st.param.b64 	[param0], %rd12;
	.param .b64 param1;
	st.param.b64 	[param1], %rd10;
	.param .b32 retval0;
	call.uni (retval0), 
	vprintf, 
	(
	param0, 
	param1
	);
	ld.param.b32 	%r1, [retval0];
	} // callseq 0
	setp.eq.s64 	%p1, %rd9, 0;
	@%p1 bra 	$L__BB0_5;
	cvta.to.global.u64 	%rd2, %rd8;
	mov.b64 	%rd21, 0;
$L__BB0_2:
	add.s64 	%rd4, %rd21, 16;
	min.u64 	%rd5, %rd4, %rd9;
$L__BB0_3:
	add.s64 	%rd14, %rd2, %rd21;
	ld.global.u8 	%r3, [%rd14];
	st.local.u32 	[%rd1], %r3;
	mov.u64 	%rd15, $str$1;
	cvta.global.u64 	%rd16, %rd15;
	{ // callseq 1, 0
	.param .b64 param0;
	st.param.b64 	[param0], %rd16;
	.param .b64 param1;
	st.param.b64 	[param1], %rd10;
	.param .b32 retval0;
	call.uni (retval0), 
	vprintf, 
	(
	param0, 
	param1
	);
	ld.param.b32 	%r4, [retval0];
	} // callseq 1
	add.s64 	%rd21, %rd21, 1;
	setp.lt.u64 	%p2, %rd21, %rd5;
	@%p2 bra 	$L__BB0_3;
	mov.u64 	%rd18, $str$2;
	cvta.global.u64 	%rd19, %rd18;
	{ // callseq 2, 0
	.param .b64 param0;
	st.param.b64 	[param0], %rd19;
	.param .b64 param1;
	st.param.b64 	[param1], 0;
	.param .b32 retval0;
	call.uni (retval0), 
	vprintf, 
	(
	param0, 
	param1
	);
	ld.param.b32 	%r6, [retval0];
	} // callseq 2
	setp.lt.u64 	%p3, %rd4, %rd9;
	mov.u64 	%rd21, %rd4;
	@%p3 bra 	$L__BB0_2;
$L__BB0_5:
	ret;

}


// ===== COMPILED SASS (sm_100) =====

	.target	sm_100

	.elftype	@"ET_EXEC"


//--------------------- .note.nv.tkinfo           --------------------------
	.section	.note.nv.tkinfo,"",@"SHT_NOTE"
	.sectionflags	@"SHF_NOTE_NV_TKINFO"
	.tkinfo
        /*0018*/ 	.word	0x00000002
        /*0030*/ 	.string	""
        /*0030*/ 	.string	"ptxas"
        /*0030*/ 	.string	"Cuda compilation tools, release 13.0, V13.0.88"
        /*0030*/ 	.string	"Build cuda_13.0.r13.0/compiler.36424714_0"
        /*0030*/ 	.string	"-arch sm_100 -m 64 "



//--------------------- .note.nv.cuinfo           --------------------------
	.section	.note.nv.cuinfo,"",@"SHT_NOTE"
	.sectionflags	@"SHF_NOTE_NV_CUINFO"
        /*0018*/ 	.short	0x0002
        /*001a*/ 	.short	0x0064
        /*001c*/ 	.short	0x0082
	.zero		2


//--------------------- .nv.info                  --------------------------
	.section	.nv.info,"",@"SHT_CUDA_INFO"
	.align	4


	//----- nvinfo : EIATTR_REGCOUNT
	.align		4
        /*0000*/ 	.byte	0x04, 0x2f
        /*0002*/ 	.short	(.L_4 - .L_3)
	.align		4
.L_3:
        /*0004*/ 	.word	index@(_Z4dumpPKvm)
        /*0008*/ 	.word	0x0000001e


	//----- nvinfo : EIATTR_FRAME_SIZE
	.align		4
.L_4:
        /*000c*/ 	.byte	0x04, 0x11
        /*000e*/ 	.short	(.L_6 - .L_5)
	.align		4
.L_5:
        /*0010*/ 	.word	index@(_Z4dumpPKvm)
        /*0014*/ 	.word	0x00000010


	//----- nvinfo : EIATTR_MIN_STACK_SIZE
	.align		4
.L_6:
        /*0018*/ 	.byte	0x04, 0x12
        /*001a*/ 	.short	(.L_8 - .L_7)
	.align		4
.L_7:
        /*001c*/ 	.word	index@(_Z4dumpPKvm)
        /*0020*/ 	.word	0x00000010
.L_8:


//--------------------- .nv.compat                --------------------------
	.section	.nv.compat,"",@"SHT_CUDA_COMPAT_INFO"
	.align	4
        /*0000*/ 	.byte	0x02, 0x09, 0x00, 0x00, 0x02, 0x02, 0x01, 0x00, 0x02, 0x05, 0x05, 0x00, 0x03, 0x07, 0x01, 0x01
        /*0010*/ 	.byte	0x02, 0x03, 0x00, 0x00, 0x02, 0x06, 0x01, 0x00, 0x04, 0x0b, 0x08, 0x00, 0x09, 0x00, 0x00, 0x00
        /*0020*/ 	.byte	0x00, 0x00, 0x00, 0x00


//--------------------- .nv.info._Z4dumpPKvm      --------------------------
	.section	.nv.info._Z4dumpPKvm,"",@"SHT_CUDA_INFO"
	.sectionflags	@""
	.align	4


	//----- nvinfo : EIATTR_CUDA_API_VERSION
	.align		4
        /*0000*/ 	.byte	0x04, 0x37
        /*0002*/ 	.short	(.L_10 - .L_9)
.L_9:
        /*0004*/ 	.word	0x00000082


	//----- nvinfo : EIATTR_KPARAM_INFO
	.align		4
.L_10:
        /*0008*/ 	.byte	0x04, 0x17
        /*000a*/ 	.short	(.L_12 - .L_11)
.L_11:
        /*000c*/ 	.word	0x00000000
        /*0010*/ 	.short	0x0001
        /*0012*/ 	.short	0x0008
        /*0014*/ 	.byte	0x00, 0xf0, 0x21, 0x00


	//----- nvinfo : EIATTR_KPARAM_INFO
	.align		4
.L_12:
        /*0018*/ 	.byte	0x04, 0x17
        /*001a*/ 	.short	(.L_14 - .L_13)
.L_13:
        /*001c*/ 	.word	0x00000000
        /*0020*/ 	.short	0x0000
        /*0022*/ 	.short	0x0000
        /*0024*/ 	.byte	0x00, 0xf5, 0x21, 0x00


	//----- nvinfo : EIATTR_SPARSE_MMA_MASK
	.align		4
.L_14:
        /*0028*/ 	.byte	0x03, 0x50
        /*002a*/ 	.short	0x0000


	//----- nvinfo : EIATTR_MAXREG_COUNT
	.align		4
        /*002c*/ 	.byte	0x03, 0x1b
        /*002e*/ 	.short	0x00ff


	//----- nvinfo : EIATTR_EXTERNS
	.align		4
        /*0030*/ 	.byte	0x04, 0x0f
        /*0032*/ 	.short	(.L_16 - .L_15)


	//   ....[0]....
	.align		4
.L_15:
        /*0034*/ 	.word	index@(vprintf)


	//----- nvinfo : EIATTR_MERCURY_ISA_VERSION
	.align		4
.L_16:
        /*0038*/ 	.byte	0x03, 0x5f
        /*003a*/ 	.short	0x0101


	//----- nvinfo : EIATTR_VRC_CTA_INIT_COUNT
	.align		4
        /*003c*/ 	.byte	0x02, 0x4a
	.zero		1
	.zero		1


	//----- nvinfo : EIATTR_SYSCALL_OFFSETS
	.align		4
        /*0040*/ 	.byte	0x04, 0x46
        /*0042*/ 	.short	(.L_18 - .L_17)


	//   ....[0]....
.L_17:
        /*0044*/ 	.word	0x00000120


	//   ....[1]....
        /*0048*/ 	.word	0x00000350


	//   ....[2]....
        /*004c*/ 	.word	0x00000400


	//----- nvinfo : EIATTR_EXIT_INSTR_OFFSETS
	.align		4
.L_18:
        /*0050*/ 	.byte	0x04, 0x1c
        /*0052*/ 	.short	(.L_20 - .L_19)


	//   ....[0]....
.L_19:
        /*0054*/ 	.word	0x00000160


	//   ....[1]....
        /*0058*/ 	.word	0x00000470


	//----- nvinfo : EIATTR_CRS_STACK_SIZE
	.align		4
.L_20:
        /*005c*/ 	.byte	0x04, 0x1e
        /*005e*/ 	.short	(.L_22 - .L_21)
.L_21:
        /*0060*/ 	.word	0x00000000


	//----- nvinfo : EIATTR_CBANK_PARAM_SIZE
	.align		4
.L_22:
        /*0064*/ 	.byte	0x03, 0x19
        /*0066*/ 	.short	0x0010


	//----- nvinfo : EIATTR_PARAM_CBANK
	.align		4
        /*0068*/ 	.byte	0x04, 0x0a
        /*006a*/ 	.short	(.L_24 - .L_23)
	.align		4
.L_23:
        /*006c*/ 	.word	index@(.nv.constant0._Z4dumpPKvm)
        /*0070*/ 	.short	0x0380
        /*0072*/ 	.short	0x0010


	//----- nvinfo : EIATTR_SW_WAR
	.align		4
.L_24:
        /*0074*/ 	.byte	0x04, 0x36
        /*0076*/ 	.short	(.L_26 - .L_25)
.L_25:
        /*0078*/ 	.word	0x00000008
.L_26:


//--------------------- .nv.callgraph             --------------------------
	.section	.nv.callgraph,"",@"SHT_CUDA_CALLGRAPH"
	.align	4
	.sectionentsize	8
	.align		4
        /*0000*/ 	.word	0x00000000
	.align		4
        /*0004*/ 	.word	0xffffffff
	.align		4
        /*0008*/ 	.word	index@(_Z4dumpPKvm)
	.align		4
        /*000c*/ 	.word	index@(vprintf)
	.align		4
        /*0010*/ 	.word	0x00000000
	.align		4
        /*0014*/ 	.word	0xfffffffe
	.align		4
        /*0018*/ 	.word	0x00000000
	.align		4
        /*001c*/ 	.word	0xfffffffd
	.align		4
        /*0020*/ 	.word	0x00000000
	.align		4
        /*0024*/ 	.word	0xfffffffc


//--------------------- .nv.constant4             --------------------------
	.section	.nv.constant4,"a",@progbits
	.align	8
	.align		8
.nv.constant4:
        /*0000*/ 	.dword	vprintf
	.align		8
        /*0008*/ 	.dword	$str
	.align		8
        /*0010*/ 	.dword	$str$1
	.align		8
        /*0018*/ 	.dword	$str$2


//--------------------- .text._Z4dumpPKvm         --------------------------
	.section	.text._Z4dumpPKvm,"ax",@progbits
	.align	128
.text._Z4dumpPKvm:
        .type           _Z4dumpPKvm,@function
        .size           _Z4dumpPKvm,(.L_x_7 - _Z4dumpPKvm)
        .other          _Z4dumpPKvm,@"STO_CUDA_ENTRY STV_DEFAULT"
_Z4dumpPKvm:
[----:B------:R-:W0:Y:S08]  /*0000*/  LDC R1, c[0x0][0x37c] ;  /* 0x0000df00ff017b82 */ /* 0x000e300000000800 */
[----:B------:R-:W1:Y:S01]  /*0010*/  LDC.64 R8, c[0x0][0x380] ;  /* 0x0000e000ff087b82 */ /* 0x000e620000000a00 */
[----:B------:R-:W2:Y:S01]  /*0020*/  LDCU UR4, c[0x0][0x2f8] ;  /* 0x00005f00ff0477ac */ /* 0x000ea20008000800 */
[----:B0-----:R-:W-:Y:S01]  /*0030*/  VIADD R1, R1, 0xfffffff0 ;  /* 0xfffffff001017836 */ /* 0x001fe20000000000 */
[----:B------:R-:W-:Y:S01]  /*0040*/  MOV R0, 0x0 ;  /* 0x0000000000007802 */ /* 0x000fe20000000f00 */
[----:B------:R-:W0:Y:S04]  /*0050*/  LDCU UR5, c[0x0][0x2fc] ;  /* 0x00005f80ff0577ac */ /* 0x000e280008000800 */
[----:B------:R-:W1:Y:S01]  /*0060*/  LDC.64 R10, c[0x0][0x388] ;  /* 0x0000e200ff0a7b82 */ /* 0x000e620000000a00 */
[----:B------:R-:W3:Y:S01]  /*0070*/  LDCU.64 UR6, c[0x4][0x8] ;  /* 0x01000100ff0677ac */ /* 0x000ee20008000a00 */
[----:B------:R-:W4:Y:S06]  /*0080*/  LDCU.64 UR36, c[0x0][0x380] ;  /* 0x00007000ff2477ac */ /* 0x000f2c0008000a00 */
[----:B------:R1:W4:Y:S01]  /*0090*/  LDC.64 R2, c[0x4][R0] ;  /* 0x0100000000027b82 */ /* 0x0003220000000a00 */
[----:B--2---:R-:W-:-:S05]  /*00a0*/  IADD3 R22, P0, PT, R1, UR4, RZ ;  /* 0x0000000401167c10 */ /* 0x004fca000ff1e0ff */
[----:B0-----:R-:W-:Y:S02]  /*00b0*/  IMAD.X R19, RZ, RZ, UR5, P0 ;  /* 0x00000005ff137e24 */ /* 0x001fe400080e06ff */
[----:B------:R-:W-:Y:S02]  /*00c0*/  IMAD.MOV.U32 R6, RZ, RZ, R22 ;  /* 0x000000ffff067224 */ /* 0x000fe400078e0016 */
[----:B---3--:R-:W-:Y:S02]  /*00d0*/  IMAD.U32 R4, RZ, RZ, UR6 ;  /* 0x00000006ff047e24 */ /* 0x008fe4000f8e00ff */
[----:B------:R-:W-:Y:S01]  /*00e0*/  IMAD.U32 R5, RZ, RZ, UR7 ;  /* 0x00000007ff057e24 */ /* 0x000fe2000f8e00ff */
[----:B-1----:R0:W-:Y:S01]  /*00f0*/  STL.128 [R1], R8 ;  /* 0x0000000801007387 */ /* 0x0021e20000100c00 */
[----:B------:R-:W-:-:S07]  /*0100*/  IMAD.MOV.U32 R7, RZ, RZ, R19 ;  /* 0x000000ffff077224 */ /* 0x000fce00078e0013 */
[----:B------:R-:W-:-:S07]  /*0110*/  LEPC R20, `(.L_x_0) ;  /* 0x000000001014794e */ /* 0x000fce0000000000 */
[----:B0---4-:R-:W-:Y:S05]  /*0120*/  CALL.ABS.NOINC R2 ;  /* 0x0000000002007343 */ /* 0x011fea0003c00000 */
.L_x_0:
[----:B------:R-:W0:Y:S02]  /*0130*/  LDCU.64 UR4, c[0x0][0x388] ;  /* 0x00007100ff0477ac */ /* 0x000e240008000a00 */
[----:B0-----:R-:W-:-:S04]  /*0140*/  ISETP.NE.U32.AND P0, PT, RZ, UR4, PT ;  /* 0x00000004ff007c0c */ /* 0x001fc8000bf05070 */
[----:B------:R-:W-:-:S13]  /*0150*/  ISETP.NE.AND.EX P0, PT, RZ, UR5, PT, P0 ;  /* 0x00000005ff007c0c */ /* 0x000fda000bf05300 */
[----:B------:R-:W-:Y:S05]  /*0160*/  @!P0 EXIT ;  /* 0x000000000000894d */ /* 0x000fea0003800000 */
[----:B------:R-:W0:Y:S01]  /*0170*/  LDC.64 R16, c[0x0][0x358] ;  /* 0x0000d600ff107b82 */ /* 0x000e220000000a00 */
[----:B------:R-:W-:Y:S02]  /*0180*/  IMAD.MOV.U32 R18, RZ, RZ, RZ ;  /* 0x000000ffff127224 */ /* 0x000fe400078e00ff */
[----:B------:R-:W-:-:S07]  /*0190*/  IMAD.MOV.U32 R2, RZ, RZ, RZ ;  /* 0x000000ffff027224 */ /* 0x000fce00078e00ff */
.L_x_5:
[----:B------:R-:W1:Y:S01]  /*01a0*/  LDCU.64 UR4, c[0x0][0x388] ;  /* 0x00007100ff0477ac */ /* 0x000e620008000a00 */
[----:B------:R-:W-:Y:S01]  /*01b0*/  IADD3 R26, P1, PT, R18, 0x10, RZ ;  /* 0x00000010121a7810 */ /* 0x000fe20007f3e0ff */
[----:B------:R-:W-:Y:S04]  /*01c0*/  BSSY.RECONVERGENT B6, `(.L_x_1) ;  /* 0x000001c000067945 */ /* 0x000fe80003800200 */
[----:B------:R-:W-:Y:S01]  /*01d0*/  IMAD.X R24, RZ, RZ, R2, P1 ;  /* 0x000000ffff187224 */ /* 0x000fe200008e0602 */
[----:B-1----:R-:W-:-:S04]  /*01e0*/  ISETP.LT.U32.AND P0, PT, R26, UR4, PT ;  /* 0x000000041a007c0c */ /* 0x002fc8000bf01070 */
[----:B------:R-:W-:-:S04]  /*01f0*/  ISETP.LT.U32.AND.EX P0, PT, R24, UR5, PT, P0 ;  /* 0x0000000518007c0c */ /* 0x000fc8000bf01100 */
[----:B------:R-:W-:Y:S02]  /*0200*/  SEL R25, R26, UR4, P0 ;  /* 0x000000041a197c07 */ /* 0x000fe40008000000 */
[----:B------:R-:W-:-:S07]  /*0210*/  SEL R23, R24, UR5, P0 ;  /* 0x0000000518177c07 */ /* 0x000fce0008000000 */
.L_x_3:
[----:B0-----:R-:W-:Y:S02]  /*0220*/  R2UR UR4, R16 ;  /* 0x00000000100472ca */ /* 0x001fe400000e0000 */
[----:B------:R-:W-:Y:S02]  /*0230*/  R2UR UR5, R17 ;  /* 0x00000000110572ca */ /* 0x000fe400000e0000 */
[----:B------:R-:W-:-:S04]  /*0240*/  IADD3 R6, P0, PT, R18, UR36, RZ ;  /* 0x0000002412067c10 */ /* 0x000fc8000ff1e0ff */
[----:B------:R-:W-:-:S07]  /*0250*/  IADD3.X R7, PT, PT, R2, UR37, RZ, P0, !PT ;  /* 0x0000002502077c10 */ /* 0x000fce00087fe4ff */
[----:B------:R0:W2:Y:S01]  /*0260*/  LDG.E.U8 R0, desc[UR4][R6.64] ;  /* 0x0000000406007981 */ /* 0x0000a2000c1e1100 */
[----:B------:R-:W-:Y:S01]  /*0270*/  MOV R8, 0x0 ;  /* 0x0000000000087802 */ /* 0x000fe20000000f00 */
[----:B------:R-:W1:Y:S01]  /*0280*/  LDCU.64 UR4, c[0x4][0x10] ;  /* 0x01000200ff0477ac */ /* 0x000e620008000a00 */
[----:B------:R-:W-:-:S04]  /*0290*/  IADD3 R18, P1, PT, R18, 0x1, RZ ;  /* 0x0000000112127810 */ /* 0x000fc80007f3e0ff */
[----:B------:R-:W3:Y:S01]  /*02a0*/  LDC.64 R8, c[0x4][R8] ;  /* 0x0100000008087b82 */ /* 0x000ee20000000a00 */
[----:B------:R-:W-:Y:S01]  /*02b0*/  IMAD.X R2, RZ, RZ, R2, P1 ;  /* 0x000000ffff027224 */ /* 0x000fe200008e0602 */
[----:B------:R-:W-:Y:S01]  /*02c0*/  ISETP.GE.U32.AND P0, PT, R18, R25, PT ;  /* 0x000000191200720c */ /* 0x000fe20003f06070 */
[----:B0-----:R-:W-:Y:S02]  /*02d0*/  IMAD.MOV.U32 R6, RZ, RZ, R22 ;  /* 0x000000ffff067224 */ /* 0x001fe400078e0016 */
[----:B------:R-:W-:Y:S01]  /*02e0*/  IMAD.MOV.U32 R7, RZ, RZ, R19 ;  /* 0x000000ffff077224 */ /* 0x000fe200078e0013 */
[----:B------:R-:W-:-:S04]  /*02f0*/  ISETP.GE.U32.AND.EX P0, PT, R2, R23, PT, P0 ;  /* 0x000000170200720c */ /* 0x000fc80003f06100 */
[----:B------:R-:W-:Y:S01]  /*0300*/  P2R R27, PR, RZ, 0x1 ;  /* 0x00000001ff1b7803 */ /* 0x000fe20000000000 */
[----:B-1----:R-:W-:Y:S02]  /*0310*/  IMAD.U32 R4, RZ, RZ, UR4 ;  /* 0x00000004ff047e24 */ /* 0x002fe4000f8e00ff */
[----:B------:R-:W-:Y:S01]  /*0320*/  IMAD.U32 R5, RZ, RZ, UR5 ;  /* 0x00000005ff057e24 */ /* 0x000fe2000f8e00ff */
[----:B--23--:R0:W-:Y:S06]  /*0330*/  STL [R1], R0 ;  /* 0x0000000001007387 */ /* 0x00c1ec0000100800 */
[----:B------:R-:W-:-:S07]  /*0340*/  LEPC R20, `(.L_x_2) ;  /* 0x000000001014794e */ /* 0x000fce0000000000 */
[----:B0-----:R-:W-:Y:S05]  /*0350*/  CALL.ABS.NOINC R8 ;  /* 0x0000000008007343 */ /* 0x001fea0003c00000 */
.L_x_2:
[----:B------:R-:W-:-:S13]  /*0360*/  ISETP.NE.AND P6, PT, R27, RZ, PT ;  /* 0x000000ff1b00720c */ /* 0x000fda0003fc5270 */
[----:B------:R-:W-:Y:S05]  /*0370*/  @!P6 BRA `(.L_x_3) ;  /* 0xfffffffc00a8e947 */ /* 0x000fea000383ffff */
[----:B------:R-:W-:Y:S05]  /*0380*/  BSYNC.RECONVERGENT B6 ;  /* 0x0000000000067941 */ /* 0x000fea0003800200 */
.L_x_1:
[----:B------:R-:W-:Y:S01]  /*0390*/  MOV R2, 0x0 ;  /* 0x0000000000027802 */ /* 0x000fe20000000f00 */
[----:B------:R-:W0:Y:S01]  /*03a0*/  LDCU.64 UR4, c[0x4][0x18] ;  /* 0x01000300ff0477ac */ /* 0x000e220008000a00 */
[----:B------:R-:W-:-:S04]  /*03b0*/  CS2R R6, SRZ ;  /* 0x0000000000067805 */ /* 0x000fc8000001ff00 */
[----:B------:R-:W1:Y:S01]  /*03c0*/  LDC.64 R2, c[0x4][R2] ;  /* 0x0100000002027b82 */ /* 0x000e620000000a00 */
[----:B0-----:R-:W-:Y:S02]  /*03d0*/  IMAD.U32 R4, RZ, RZ, UR4 ;  /* 0x00000004ff047e24 */ /* 0x001fe4000f8e00ff */
[----:B------:R-:W-:-:S07]  /*03e0*/  IMAD.U32 R5, RZ, RZ, UR5 ;  /* 0x00000005ff057e24 */ /* 0x000fce000f8e00ff */
[----:B------:R-:W-:-:S07]  /*03f0*/  LEPC R20, `(.L_x_4) ;  /* 0x000000001014794e */ /* 0x000fce0000000000 */
[----:B-1----:R-:W-:Y:S05]  /*0400*/  CALL.ABS.NOINC R2 ;  /* 0x0000000002007343 */ /* 0x002fea0003c00000 */
.L_x_4:
[----:B------:R-:W0:Y:S01]  /*0410*/  LDCU.64 UR4, c[0x0][0x388] ;  /* 0x00007100ff0477ac */ /* 0x000e220008000a00 */
[----:B------:R-:W-:Y:S02]  /*0420*/  IMAD.MOV.U32 R18, RZ, RZ, R26 ;  /* 0x000000ffff127224 */ /* 0x000fe400078e001a */
[----:B------:R-:W-:Y:S01]  /*0430*/  IMAD.MOV.U32 R2, RZ, RZ, R24 ;  /* 0x000000ffff027224 */ /* 0x000fe200078e0018 */
[----:B0-----:R-:W-:-:S04]  /*0440*/  ISETP.GE.U32.AND P0, PT, R26, UR4, PT ;  /* 0x000000041a007c0c */ /* 0x001fc8000bf06070 */
[----:B------:R-:W-:-:S13]  /*0450*/  ISETP.GE.U32.AND.EX P0, PT, R24, UR5, PT, P0 ;  /* 0x0000000518007c0c */ /* 0x000fda000bf06100 */
[----:B------:R-:W-:Y:S05]  /*0460*/  @!P0 BRA `(.L_x_5) ;  /* 0xfffffffc004c8947 */ /* 0x000fea000383ffff */
[----:B------:R-:W-:Y:S05]  /*0470*/  EXIT ;  /* 0x000000000000794d */ /* 0x000fea0003800000 */
.L_x_6:
[----:B------:R-:W-:-:S00]  /*0480*/  BRA `(.L_x_6) ;  /* 0xfffffffc00fc7947 */ /* 0x000fc0000383ffff */
[----:B------:R-:W-:-:S00]  /*0490*/  NOP ;  /* 0x0000000000007918 */ /* 0x000fc00000000000 */
        /* <DEDUP_REMOVED lines=14> */
.L_x_7:


//--------------------- .nv.global.init           --------------------------
	.section	.nv.global.init,"aw",@progbits
.nv.global.init:
	.type		$str$2,@object
	.size		$str$2,($str$1 - $str$2)
$str$2:
        /*0000*/ 	.byte	0x0a, 0x00
	.type		$str$1,@object
	.size		$str$1,($str - $str$1)
$str$1:
        /*0002*/ 	.byte	0x25, 0x30, 0x32, 0x78, 0x20, 0x00
	.type		$str,@object
	.size		$str,(.L_0 - $str)
$str:
        /*0008*/ 	.byte	0x44, 0x75, 0x6d, 0x70, 0x20, 0x6d, 0x65, 0x6d, 0x6f, 0x72, 0x79, 0x20, 0x25, 0x70, 0x2c, 0x20
        /*0018*/ 	.byte	0x6c, 0x65, 0x6e, 0x67, 0x74, 0x68, 0x20, 0x25, 0x6c, 0x6c, 0x75, 0x0a, 0x00
.L_0:


//--------------------- .nv.shared.reserved.0     --------------------------
	.section	.nv.shared.reserved.0,"aw",@nobits
	.weak		__nv_reservedSMEM_offset_0_alias
	.size		__nv_reservedSMEM_offset_0_alias, 0, 64
	.other		__nv_reservedSMEM_offset_0_alias,@"STO_CUDA_RESERVED_SHARED STV_DEFAULT"
__nv_reservedSMEM_offset_0_alias:
	.zero		0
	.zero		64


//--------------------- .nv.constant0._Z4dumpPKvm --------------------------
	.section	.nv.constant0._Z4dumpPKvm,"a",@progbits
	.sectionflags	@""
	.align	4
.nv.constant0._Z4dumpPKvm:
	.zero		912


//--------------------- SYMBOLS --------------------------

	.type		.nv.reservedSmem.offset0,@object
	.size		.nv.reservedSmem.offset0,0x4
	.type		vprintf,@function
